	.headerflags	@"EF_CUDA_TEXMODE_UNIFIED EF_CUDA_64BIT_ADDRESS EF_CUDA_ACCELERATORS EF_CUDA_SM90 EF_CUDA_VIRTUAL_SM(EF_CUDA_SM90)"
	.elftype	@"ET_EXEC"


//--------------------- .nv.info                  --------------------------
	.section	.nv.info,"",@"SHT_CUDA_INFO"
	.align	4


	//----- nvinfo : EIATTR_REGCOUNT
	.align		4
        /*0000*/ 	.byte	0x04, 0x2f
        /*0002*/ 	.short	(.L_3 - .L_2)
	.align		4
.L_2:
        /*0004*/ 	.word	index@(triton_poi_fused_add_convolution_mul_pow_reciprocal_sin_2)
        /*0008*/ 	.word	0x00000014


	//----- nvinfo : EIATTR_MIN_STACK_SIZE
	.align		4
.L_3:
        /*000c*/ 	.byte	0x04, 0x12
        /*000e*/ 	.short	(.L_5 - .L_4)
	.align		4
.L_4:
        /*0010*/ 	.word	index@(triton_poi_fused_add_convolution_mul_pow_reciprocal_sin_2)
        /*0014*/ 	.word	0x00000020


	//----- nvinfo : EIATTR_FRAME_SIZE
	.align		4
.L_5:
        /*0018*/ 	.byte	0x04, 0x11
        /*001a*/ 	.short	(.L_7 - .L_6)
	.align		4
.L_6:
        /*001c*/ 	.word	index@(triton_poi_fused_add_convolution_mul_pow_reciprocal_sin_2)
        /*0020*/ 	.word	0x00000020


	//----- nvinfo : EIATTR_MIN_STACK_SIZE
	.align		4
.L_7:
        /*0024*/ 	.byte	0x04, 0x12
        /*0026*/ 	.short	(.L_9 - .L_8)
	.align		4
.L_8:
        /*0028*/ 	.word	index@(triton_poi_fused_add_convolution_mul_pow_reciprocal_sin_2)
        /*002c*/ 	.word	0x00000020
.L_9:


//--------------------- .nv.info.triton_poi_fused_add_convolution_mul_pow_reciprocal_sin_2 --------------------------
	.section	.nv.info.triton_poi_fused_add_convolution_mul_pow_reciprocal_sin_2,"",@"SHT_CUDA_INFO"
	.sectionflags	@""
	.align	4


	//----- nvinfo : EIATTR_CUDA_API_VERSION
	.align		4
        /*0000*/ 	.byte	0x04, 0x37
        /*0002*/ 	.short	(.L_11 - .L_10)
.L_10:
        /*0004*/ 	.word	0x0000007c


	//----- nvinfo : EIATTR_KPARAM_INFO
	.align		4
.L_11:
        /*0008*/ 	.byte	0x04, 0x17
        /*000a*/ 	.short	(.L_13 - .L_12)
.L_12:
        /*000c*/ 	.word	0x00000000
        /*0010*/ 	.short	0x0004
        /*0012*/ 	.short	0x0020
        /*0014*/ 	.byte	0x00, 0xf0, 0x11, 0x00


	//----- nvinfo : EIATTR_KPARAM_INFO
	.align		4
.L_13:
        /*0018*/ 	.byte	0x04, 0x17
        /*001a*/ 	.short	(.L_15 - .L_14)
.L_14:
        /*001c*/ 	.word	0x00000000
        /*0020*/ 	.short	0x0003
        /*0022*/ 	.short	0x0018
        /*0024*/ 	.byte	0x00, 0xf4, 0x21, 0x00


	//----- nvinfo : EIATTR_KPARAM_INFO
	.align		4
.L_15:
        /*0028*/ 	.byte	0x04, 0x17
        /*002a*/ 	.short	(.L_17 - .L_16)
.L_16:
        /*002c*/ 	.word	0x00000000
        /*0030*/ 	.short	0x0002
        /*0032*/ 	.short	0x0010
        /*0034*/ 	.byte	0x00, 0xf4, 0x21, 0x00


	//----- nvinfo : EIATTR_KPARAM_INFO
	.align		4
.L_17:
        /*0038*/ 	.byte	0x04, 0x17
        /*003a*/ 	.short	(.L_19 - .L_18)
.L_18:
        /*003c*/ 	.word	0x00000000
        /*0040*/ 	.short	0x0001
        /*0042*/ 	.short	0x0008
        /*0044*/ 	.byte	0x00, 0xf4, 0x21, 0x00


	//----- nvinfo : EIATTR_KPARAM_INFO
	.align		4
.L_19:
        /*0048*/ 	.byte	0x04, 0x17
        /*004a*/ 	.short	(.L_21 - .L_20)
.L_20:
        /*004c*/ 	.word	0x00000000
        /*0050*/ 	.short	0x0000
        /*0052*/ 	.short	0x0000
        /*0054*/ 	.byte	0x00, 0xf4, 0x21, 0x00


	//----- nvinfo : EIATTR_SPARSE_MMA_MASK
	.align		4
.L_21:
        /*0058*/ 	.byte	0x03, 0x50
        /*005a*/ 	.short	0x0000


	//----- nvinfo : EIATTR_MAXREG_COUNT
	.align		4
        /*005c*/ 	.byte	0x03, 0x1b
        /*005e*/ 	.short	0x00ff


	//----- nvinfo : EIATTR_EXIT_INSTR_OFFSETS
	.align		4
        /*0060*/ 	.byte	0x04, 0x1c
        /*0062*/ 	.short	(.L_23 - .L_22)


	//   ....[0]....
.L_22:
        /*0064*/ 	.word	0x00000870


	//   ....[1]....
        /*0068*/ 	.word	0x00000890


	//----- nvinfo : EIATTR_REQNTID
	.align		4
.L_23:
        /*006c*/ 	.byte	0x04, 0x10
        /*006e*/ 	.short	(.L_25 - .L_24)
.L_24:
        /*0070*/ 	.word	0x00000080
        /*0074*/ 	.word	0x00000001
        /*0078*/ 	.word	0x00000001


	//----- nvinfo : EIATTR_CRS_STACK_SIZE
	.align		4
.L_25:
        /*007c*/ 	.byte	0x04, 0x1e
        /*007e*/ 	.short	(.L_27 - .L_26)
.L_26:
        /*0080*/ 	.word	0x00000000


	//----- nvinfo : EIATTR_CBANK_PARAM_SIZE
	.align		4
.L_27:
        /*0084*/ 	.byte	0x03, 0x19
        /*0086*/ 	.short	0x0024


	//----- nvinfo : EIATTR_PARAM_CBANK
	.align		4
        /*0088*/ 	.byte	0x04, 0x0a
        /*008a*/ 	.short	(.L_29 - .L_28)
	.align		4
.L_28:
        /*008c*/ 	.word	index@(.nv.constant0.triton_poi_fused_add_convolution_mul_pow_reciprocal_sin_2)
        /*0090*/ 	.short	0x0210
        /*0092*/ 	.short	0x0024


	//----- nvinfo : EIATTR_SW_WAR
	.align		4
.L_29:
        /*0094*/ 	.byte	0x04, 0x36
        /*0096*/ 	.short	(.L_31 - .L_30)
.L_30:
        /*0098*/ 	.word	0x00000008
.L_31:


//--------------------- .nv.callgraph             --------------------------
	.section	.nv.callgraph,"",@"SHT_CUDA_CALLGRAPH"
	.align	4
	.sectionentsize	8
	.align		4
        /*0000*/ 	.word	0x00000000
	.align		4
        /*0004*/ 	.word	0xffffffff
	.align		4
        /*0008*/ 	.word	0x00000000
	.align		4
        /*000c*/ 	.word	0xfffffffe
	.align		4
        /*0010*/ 	.word	0x00000000
	.align		4
        /*0014*/ 	.word	0xfffffffd
	.align		4
        /*0018*/ 	.word	0x00000000
	.align		4
        /*001c*/ 	.word	0xfffffffc


//--------------------- .nv.constant4             --------------------------
	.section	.nv.constant4,"a",@progbits
	.align	8
	.align		8
.nv.constant4:
        /*0000*/ 	.dword	_$_str
	.align		8
        /*0008*/ 	.dword	__cudart_i2opi_f


//--------------------- .text.triton_poi_fused_add_convolution_mul_pow_reciprocal_sin_2 --------------------------
	.section	.text.triton_poi_fused_add_convolution_mul_pow_reciprocal_sin_2,"ax",@progbits
	.align	128
        .global         triton_poi_fused_add_convolution_mul_pow_reciprocal_sin_2
        .type           triton_poi_fused_add_convolution_mul_pow_reciprocal_sin_2,@function
        .size           triton_poi_fused_add_convolution_mul_pow_reciprocal_sin_2,(.L_x_4 - triton_poi_fused_add_convolution_mul_pow_reciprocal_sin_2)
        .other          triton_poi_fused_add_convolution_mul_pow_reciprocal_sin_2,@"STO_CUDA_ENTRY STV_DEFAULT"
triton_poi_fused_add_convolution_mul_pow_reciprocal_sin_2:
.text.triton_poi_fused_add_convolution_mul_pow_reciprocal_sin_2:
[----:B------:R-:W0:Y:S01]  /*0000*/  LDC R1, c[0x0][0x28] ;  /* 0x00000a00ff017b82 */ /* 0x000e220000000800 */
[----:B------:R-:W1:Y:S07]  /*0010*/  S2R R10, SR_TID.X ;  /* 0x00000000000a7919 */ /* 0x000e6e0000002100 */
[----:B------:R-:W2:Y:S01]  /*0020*/  LDC.64 R8, c[0x0][0x210] ;  /* 0x00008400ff087b82 */ /* 0x000ea20000000a00 */
[----:B------:R-:W-:Y:S01]  /*0030*/  IMAD.MOV.U32 R11, RZ, RZ, RZ ;  /* 0x000000ffff0b7224 */ /* 0x000fe200078e00ff */
[----:B------:R-:W-:Y:S01]  /*0040*/  ULDC.64 UR4, c[0x0][0x208] ;  /* 0x0000820000047ab9 */ /* 0x000fe20000000a00 */
[----:B------:R-:W3:Y:S01]  /*0050*/  S2R R3, SR_CTAID.X ;  /* 0x0000000000037919 */ /* 0x000ee20000002500 */
[----:B0-----:R-:W-:Y:S01]  /*0060*/  VIADD R1, R1, 0xffffffe0 ;  /* 0xffffffe001017836 */ /* 0x001fe20000000000 */
[----:B-1----:R-:W-:-:S02]  /*0070*/  LOP3.LUT R10, R10, 0x7f, RZ, 0xc0, !PT ;  /* 0x0000007f0a0a7812 */ /* 0x002fc400078ec0ff */
[----:B---3--:R-:W-:-:S03]  /*0080*/  SHF.R.S32.HI R5, RZ, 0x18, R3 ;  /* 0x00000018ff057819 */ /* 0x008fc60000011403 */
[----:B------:R-:W-:Y:S02]  /*0090*/  IMAD R10, R3, 0x80, R10 ;  /* 0x00000080030a7824 */ /* 0x000fe400078e020a */
[----:B------:R-:W0:Y:S01]  /*00a0*/  LDC.64 R2, c[0x0][0x218] ;  /* 0x00008600ff027b82 */ /* 0x000e220000000a00 */
[----:B------:R-:W-:Y:S01]  /*00b0*/  SGXT R5, R5, 0x1 ;  /* 0x000000010505781a */ /* 0x000fe20000000200 */
[C---:B--2---:R-:W-:Y:S01]  /*00c0*/  IMAD.WIDE R8, R10.reuse, 0x4, R8 ;  /* 0x000000040a087825 */ /* 0x044fe200078e0208 */
[----:B------:R-:W-:Y:S02]  /*00d0*/  ISETP.GE.AND P1, PT, R10, 0x100, PT ;  /* 0x000001000a00780c */ /* 0x000fe40003f26270 */
[----:B------:R-:W-:-:S03]  /*00e0*/  LEA.HI R0, R5, R10, RZ, 0x2 ;  /* 0x0000000a05007211 */ /* 0x000fc600078f10ff */
[----:B------:R-:W1:Y:S01]  /*00f0*/  LDC.64 R4, c[0x0][0x220] ;  /* 0x00008800ff047b82 */ /* 0x000e620000000a00 */
[--C-:B------:R-:W-:Y:S02]  /*0100*/  SHF.R.S32.HI R6, RZ, 0x2, R0.reuse ;  /* 0x00000002ff067819 */ /* 0x100fe40000011400 */
[----:B------:R-:W-:Y:S01]  /*0110*/  SHF.R.S32.HI R7, RZ, 0x1f, R0 ;  /* 0x0000001fff077819 */ /* 0x000fe20000011400 */
[----:B------:R-:W-:-:S03]  /*0120*/  IMAD.MOV.U32 R0, RZ, RZ, RZ ;  /* 0x000000ffff007224 */ /* 0x000fc600078e00ff */
[----:B------:R-:W-:Y:S01]  /*0130*/  LEA.HI R7, R7, R6, RZ, 0x4 ;  /* 0x0000000607077211 */ /* 0x000fe200078f20ff */
[----:B------:R-:W2:Y:S03]  /*0140*/  @!P1 LDG.E R11, desc[UR4][R8.64] ;  /* 0x00000004080b9981 */ /* 0x000ea6000c1e1900 */
[----:B------:R-:W-:-:S05]  /*0150*/  LOP3.LUT R7, R7, 0xfffffff0, RZ, 0xc0, !PT ;  /* 0xfffffff007077812 */ /* 0x000fca00078ec0ff */
[----:B------:R-:W-:Y:S01]  /*0160*/  IMAD.IADD R7, R6, 0x1, -R7 ;  /* 0x0000000106077824 */ /* 0x000fe200078e0a07 */
[----:B------:R-:W-:-:S03]  /*0170*/  HFMA2.MMA R6, -RZ, RZ, 0, 0 ;  /* 0x00000000ff067435 */ /* 0x000fc600000001ff */
[----:B0-----:R-:W-:-:S04]  /*0180*/  IMAD.WIDE R2, R7, 0x4, R2 ;  /* 0x0000000407027825 */ /* 0x001fc800078e0202 */
[----:B-1----:R-:W-:Y:S01]  /*0190*/  IMAD.WIDE R4, R7, 0x4, R4 ;  /* 0x0000000407047825 */ /* 0x002fe200078e0204 */
[----:B------:R-:W2:Y:S04]  /*01a0*/  @!P1 LDG.E.EL R0, desc[UR4][R2.64] ;  /* 0x0000000402009981 */ /* 0x000ea8000c2e1900 */
[----:B------:R-:W3:Y:S01]  /*01b0*/  @!P1 LDG.E.EL R6, desc[UR4][R4.64] ;  /* 0x0000000404069981 */ /* 0x000ee2000c2e1900 */
[----:B------:R-:W-:Y:S01]  /*01c0*/  BSSY B0, `(.L_x_0) ;  /* 0x0000049000007945 */ /* 0x000fe20003800000 */
[----:B--2---:R-:W-:-:S04]  /*01d0*/  FADD R11, R0, R11 ;  /* 0x0000000b000b7221 */ /* 0x004fc80000000000 */
[----:B---3--:R-:W-:-:S04]  /*01e0*/  FMUL R12, R11, R6 ;  /* 0x000000060b0c7220 */ /* 0x008fc80000400000 */
[----:B------:R-:W-:-:S06]  /*01f0*/  FMUL R0, R12, 0.63661974668502807617 ;  /* 0x3f22f9830c007820 */ /* 0x000fcc0000400000 */
[----:B------:R-:W0:Y:S01]  /*0200*/  F2I.FTZ.NTZ R0, R0 ;  /* 0x0000000000007305 */ /* 0x000e220000213100 */
[----:B------:R-:W-:-:S05]  /*0210*/  FADD.FTZ R14, |R12|, -RZ ;  /* 0x800000ff0c0e7221 */ /* 0x000fca0000010200 */
[----:B------:R-:W-:Y:S02]  /*0220*/  FSETP.GE.AND P0, PT, R14, 105615, PT ;  /* 0x47ce47800e00780b */ /* 0x000fe40003f06000 */
[----:B0-----:R-:W-:-:S05]  /*0230*/  I2FP.F32.S32 R7, R0 ;  /* 0x0000000000077245 */ /* 0x001fca0000201400 */
[----:B------:R-:W-:-:S04]  /*0240*/  FFMA.FTZ R2, R7, -1.5707962512969970703, R12 ;  /* 0xbfc90fda07027823 */ /* 0x000fc8000001000c */
[----:B------:R-:W-:Y:S01]  /*0250*/  FFMA.FTZ R2, R7, -7.5497894158615963534e-08, R2 ;  /* 0xb3a2216807027823 */ /* 0x000fe20000010002 */
[----:B------:R-:W-:-:S03]  /*0260*/  FADD R13, R6, 9.9999997171806853657e-10 ;  /* 0x3089705f060d7421 */ /* 0x000fc60000000000 */
[----:B------:R-:W-:Y:S01]  /*0270*/  FFMA.FTZ R2, R7, -5.3903029534742383927e-15, R2 ;  /* 0xa7c234c507027823 */ /* 0x000fe20000010002 */
[----:B------:R-:W-:Y:S06]  /*0280*/  @!P0 BRA `(.L_x_1) ;  /* 0x0000000000f08947 */ /* 0x000fec0003800000 */
[----:B------:R-:W-:-:S13]  /*0290*/  FSETP.NEU.AND P0, PT, R14, +INF , PT ;  /* 0x7f8000000e00780b */ /* 0x000fda0003f0d000 */
[----:B------:R-:W-:Y:S01]  /*02a0*/  @!P0 FMUL.FTZ R2, RZ, R12 ;  /* 0x0000000cff028220 */ /* 0x000fe20000410000 */
[----:B------:R-:W-:Y:S01]  /*02b0*/  @!P0 IMAD.MOV.U32 R0, RZ, RZ, RZ ;  /* 0x000000ffff008224 */ /* 0x000fe200078e00ff */
[----:B------:R-:W-:Y:S06]  /*02c0*/  @!P0 BRA `(.L_x_1) ;  /* 0x0000000000e08947 */ /* 0x000fec0003800000 */
[----:B------:R-:W-:Y:S01]  /*02d0*/  SHF.R.U32.HI R17, RZ, 0x17, R12 ;  /* 0x00000017ff117819 */ /* 0x000fe2000001160c */
[----:B------:R-:W-:Y:S01]  /*02e0*/  IMAD.SHL.U32 R3, R12, 0x100, RZ ;  /* 0x000001000c037824 */ /* 0x000fe200078e00ff */
[----:B------:R-:W-:Y:S01]  /*02f0*/  ULDC.64 UR6, c[0x4][0x8] ;  /* 0x0100020000067ab9 */ /* 0x000fe20000000a00 */
[----:B------:R-:W-:Y:S01]  /*0300*/  IMAD.MOV.U32 R0, RZ, RZ, RZ ;  /* 0x000000ffff007224 */ /* 0x000fe200078e00ff */
[----:B------:R-:W-:Y:S01]  /*0310*/  LOP3.LUT R2, R17, 0xe0, RZ, 0xc0, !PT ;  /* 0x000000e011027812 */ /* 0x000fe200078ec0ff */
[----:B------:R-:W-:Y:S01]  /*0320*/  IMAD.MOV.U32 R5, RZ, RZ, RZ ;  /* 0x000000ffff057224 */ /* 0x000fe200078e00ff */
[----:B------:R-:W-:Y:S01]  /*0330*/  LOP3.LUT R3, R3, 0x80000000, RZ, 0xfc, !PT ;  /* 0x8000000003037812 */ /* 0x000fe200078efcff */
[----:B------:R-:W-:Y:S01]  /*0340*/  IMAD.MOV.U32 R16, RZ, RZ, RZ ;  /* 0x000000ffff107224 */ /* 0x000fe200078e00ff */
[----:B------:R-:W-:Y:S01]  /*0350*/  IADD3 R4, R2, -0x80, RZ ;  /* 0xffffff8002047810 */ /* 0x000fe20007ffe0ff */
[----:B------:R-:W-:-:S03]  /*0360*/  IMAD.MOV.U32 R2, RZ, RZ, R1 ;  /* 0x000000ffff027224 */ /* 0x000fc600078e0001 */
[----:B------:R-:W-:-:S07]  /*0370*/  SHF.R.U32.HI R4, RZ, 0x5, R4 ;  /* 0x00000005ff047819 */ /* 0x000fce0000011604 */
.L_x_2:
[----:B------:R-:W-:-:S04]  /*0380*/  IADD3 R14, P0, R5, UR6, RZ ;  /* 0x00000006050e7c10 */ /* 0x000fc8000ff1e0ff */
[----:B------:R-:W-:-:S06]  /*0390*/  IADD3.X R15, R16, UR7, RZ, P0, !PT ;  /* 0x00000007100f7c10 */ /* 0x000fcc00087fe4ff */
[----:B------:R-:W2:Y:S01]  /*03a0*/  LDG.E.CONSTANT R15, desc[UR4][R14.64] ;  /* 0x000000040e0f7981 */ /* 0x000ea2000c1e9900 */
[----:B------:R-:W-:Y:S01]  /*03b0*/  IADD3 R5, P2, R5, 0x4, RZ ;  /* 0x0000000405057810 */ /* 0x000fe20007f5e0ff */
[----:B------:R-:W-:Y:S02]  /*03c0*/  IMAD.MOV.U32 R6, RZ, RZ, R0 ;  /* 0x000000ffff067224 */ /* 0x000fe400078e0000 */
[----:B------:R-:W-:Y:S01]  /*03d0*/  IMAD.MOV.U32 R7, RZ, RZ, RZ ;  /* 0x000000ffff077224 */ /* 0x000fe200078e00ff */
[----:B------:R-:W-:Y:S02]  /*03e0*/  ISETP.NE.U32.AND P0, PT, R5, 0x18, PT ;  /* 0x000000180500780c */ /* 0x000fe40003f05070 */
[----:B------:R-:W-:-:S04]  /*03f0*/  IADD3.X R16, RZ, R16, RZ, P2, !PT ;  /* 0x00000010ff107210 */ /* 0x000fc800017fe4ff */
[----:B------:R-:W-:Y:S01]  /*0400*/  ISETP.NE.AND.EX P0, PT, R16, RZ, PT, P0 ;  /* 0x000000ff1000720c */ /* 0x000fe20003f05300 */
[----:B--2---:R-:W-:-:S04]  /*0410*/  IMAD.WIDE.U32 R6, R3, R15, R6 ;  /* 0x0000000f03067225 */ /* 0x004fc800078e0006 */
[----:B------:R-:W-:Y:S01]  /*0420*/  IMAD.MOV.U32 R0, RZ, RZ, R7 ;  /* 0x000000ffff007224 */ /* 0x000fe200078e0007 */
[----:B------:R0:W-:Y:S02]  /*0430*/  STL [R2], R6 ;  /* 0x0000000602007387 */ /* 0x0001e40000100800 */
[----:B0-----:R-:W-:-:S05]  /*0440*/  VIADD R2, R2, 0x4 ;  /* 0x0000000402027836 */ /* 0x001fca0000000000 */
[----:B------:R-:W-:Y:S05]  /*0450*/  @P0 BRA `(.L_x_2) ;  /* 0xfffffffc00c80947 */ /* 0x000fea000383ffff */
[----:B------:R-:W-:Y:S01]  /*0460*/  LOP3.LUT P0, R6, R17, 0x1f, RZ, 0xc0, !PT ;  /* 0x0000001f11067812 */ /* 0x000fe2000780c0ff */
[----:B------:R-:W-:Y:S01]  /*0470*/  IMAD R14, R4, -0x4, R1 ;  /* 0xfffffffc040e7824 */ /* 0x000fe200078e0201 */
[----:B------:R0:W-:Y:S04]  /*0480*/  STL [R1+0x18], R0 ;  /* 0x0000180001007387 */ /* 0x0001e80000100800 */
[----:B------:R-:W2:Y:S04]  /*0490*/  LDL R2, [R14+0x18] ;  /* 0x000018000e027983 */ /* 0x000ea80000100800 */
[----:B------:R-:W3:Y:S04]  /*04a0*/  LDL R3, [R14+0x14] ;  /* 0x000014000e037983 */ /* 0x000ee80000100800 */
[----:B------:R-:W4:Y:S01]  /*04b0*/  @P0 LDL R7, [R14+0x10] ;  /* 0x000010000e070983 */ /* 0x000f220000100800 */
[----:B------:R-:W-:Y:S01]  /*04c0*/  @P0 IADD3 R4, -R6, 0x20, RZ ;  /* 0x0000002006040810 */ /* 0x000fe20007ffe1ff */
[----:B------:R-:W-:Y:S01]  /*04d0*/  UMOV UR6, 0x54442d19 ;  /* 0x54442d1900067882 */ /* 0x000fe20000000000 */
[----:B------:R-:W-:Y:S01]  /*04e0*/  UMOV UR7, 0x3bf921fb ;  /* 0x3bf921fb00077882 */ /* 0x000fe20000000000 */
[----:B--2---:R-:W-:-:S02]  /*04f0*/  @P0 SHF.L.U32 R5, R2, R6, RZ ;  /* 0x0000000602050219 */ /* 0x004fc400000006ff */
[----:B---3--:R-:W-:Y:S02]  /*0500*/  @P0 SHF.L.U32 R6, R3, R6, RZ ;  /* 0x0000000603060219 */ /* 0x008fe400000006ff */
[-C--:B----4-:R-:W-:Y:S02]  /*0510*/  @P0 SHF.R.U32.HI R7, RZ, R4.reuse, R7 ;  /* 0x00000004ff070219 */ /* 0x090fe40000011607 */
[----:B------:R-:W-:Y:S02]  /*0520*/  @P0 SHF.R.U32.HI R4, RZ, R4, R3 ;  /* 0x00000004ff040219 */ /* 0x000fe40000011603 */
[----:B------:R-:W-:-:S03]  /*0530*/  @P0 IADD3 R3, R6, R7, RZ ;  /* 0x0000000706030210 */ /* 0x000fc60007ffe0ff */
[----:B------:R-:W-:-:S05]  /*0540*/  @P0 IMAD.IADD R2, R5, 0x1, R4 ;  /* 0x0000000105020824 */ /* 0x000fca00078e0204 */
[C---:B------:R-:W-:Y:S01]  /*0550*/  SHF.L.W.U32.HI R15, R3.reuse, 0x2, R2 ;  /* 0x00000002030f7819 */ /* 0x040fe20000010e02 */
[----:B------:R-:W-:-:S03]  /*0560*/  IMAD.SHL.U32 R3, R3, 0x4, RZ ;  /* 0x0000000403037824 */ /* 0x000fc600078e00ff */
[----:B0-----:R-:W-:-:S04]  /*0570*/  SHF.R.S32.HI R0, RZ, 0x1f, R15 ;  /* 0x0000001fff007819 */ /* 0x001fc8000001140f */
[C---:B------:R-:W-:Y:S02]  /*0580*/  LOP3.LUT R6, R0.reuse, R3, RZ, 0x3c, !PT ;  /* 0x0000000300067212 */ /* 0x040fe400078e3cff */
[----:B------:R-:W-:-:S04]  /*0590*/  LOP3.LUT R7, R0, R15, RZ, 0x3c, !PT ;  /* 0x0000000f00077212 */ /* 0x000fc800078e3cff */
[----:B------:R-:W0:Y:S01]  /*05a0*/  I2F.F64.S64 R4, R6 ;  /* 0x0000000600047312 */ /* 0x000e220000301c00 */
[----:B------:R-:W-:Y:S02]  /*05b0*/  ISETP.GE.AND P0, PT, R12, RZ, PT ;  /* 0x000000ff0c00720c */ /* 0x000fe40003f06270 */
[----:B------:R-:W-:Y:S01]  /*05c0*/  SHF.R.U32.HI R0, RZ, 0x1e, R2 ;  /* 0x0000001eff007819 */ /* 0x000fe20000011602 */
[----:B0-----:R-:W-:-:S03]  /*05d0*/  DMUL R4, R4, UR6 ;  /* 0x0000000604047c28 */ /* 0x001fc60008000000 */
[C---:B------:R-:W-:Y:S02]  /*05e0*/  LEA.HI R0, R15.reuse, R0, RZ, 0x1 ;  /* 0x000000000f007211 */ /* 0x040fe400078f08ff */
[----:B------:R-:W-:-:S05]  /*05f0*/  LOP3.LUT R12, R15, R12, RZ, 0x3c, !PT ;  /* 0x0000000c0f0c7212 */ /* 0x000fca00078e3cff */
[----:B------:R-:W0:Y:S01]  /*0600*/  F2F.F32.F64 R4, R4 ;  /* 0x0000000400047310 */ /* 0x000e220000301000 */
[----:B------:R-:W-:Y:S01]  /*0610*/  IMAD.MOV R2, RZ, RZ, -R0 ;  /* 0x000000ffff027224 */ /* 0x000fe200078e0a00 */
[----:B------:R-:W-:-:S03]  /*0620*/  ISETP.GE.AND P2, PT, R12, RZ, PT ;  /* 0x000000ff0c00720c */ /* 0x000fc60003f46270 */
[----:B------:R-:W-:Y:S01]  /*0630*/  @!P0 IMAD.MOV.U32 R0, RZ, RZ, R2 ;  /* 0x000000ffff008224 */ /* 0x000fe200078e0002 */
[----:B0-----:R-:W-:-:S09]  /*0640*/  FSEL R2, -R4, R4, !P2 ;  /* 0x0000000404027208 */ /* 0x001fd20005000100 */
.L_x_1:
[----:B------:R-:W-:Y:S05]  /*0650*/  BSYNC B0 ;  /* 0x0000000000007941 */ /* 0x000fea0003800000 */
.L_x_0:
[----:B------:R-:W-:Y:S01]  /*0660*/  LOP3.LUT R3, R0, 0x1, RZ, 0xc0, !PT ;  /* 0x0000000100037812 */ /* 0x000fe200078ec0ff */
[----:B------:R-:W-:Y:S01]  /*0670*/  FMUL.FTZ R6, R2, R2 ;  /* 0x0000000202067220 */ /* 0x000fe20000410000 */
[----:B------:R-:W-:Y:S01]  /*0680*/  FSETP.GT.AND P0, PT, |R13|, 8.50705917302346158658e+37, PT ;  /* 0x7e8000000d00780b */ /* 0x000fe20003f04200 */
[----:B------:R-:W-:Y:S01]  /*0690*/  IMAD.MOV.U32 R4, RZ, RZ, 0x3c0885e4 ;  /* 0x3c0885e4ff047424 */ /* 0x000fe200078e00ff */
[----:B------:R-:W-:Y:S01]  /*06a0*/  ISETP.NE.U32.AND P3, PT, R3, 0x1, PT ;  /* 0x000000010300780c */ /* 0x000fe20003f65070 */
[----:B------:R-:W-:Y:S01]  /*06b0*/  ULDC.64 UR6, c[0x0][0x228] ;  /* 0x00008a0000067ab9 */ /* 0x000fe20000000a00 */
[----:B------:R-:W-:Y:S01]  /*06c0*/  FSETP.GEU.AND P2, PT, |R13|, 1.175494350822287508e-38, PT ;  /* 0x008000000d00780b */ /* 0x000fe20003f4e200 */
[----:B------:R0:W-:Y:S01]  /*06d0*/  @!P1 STG.E desc[UR4][R8.64], R11 ;  /* 0x0000000b08009986 */ /* 0x0001e2000c101904 */
[----:B------:R-:W-:Y:S02]  /*06e0*/  MOV R3, 0xb94d4153 ;  /* 0xb94d415300037802 */ /* 0x000fe40000000f00 */
[----:B------:R-:W-:-:S02]  /*06f0*/  LOP3.LUT P4, RZ, R0, 0x2, RZ, 0xc0, !PT ;  /* 0x0000000200ff7812 */ /* 0x000fc4000788c0ff */
[----:B------:R-:W-:-:S03]  /*0700*/  FSEL R0, R2, 1, P3 ;  /* 0x3f80000002007808 */ /* 0x000fc60001800000 */
[----:B------:R-:W-:Y:S02]  /*0710*/  @P0 FMUL R13, R13, 0.25 ;  /* 0x3e8000000d0d0820 */ /* 0x000fe40000400000 */
[----:B------:R-:W-:Y:S02]  /*0720*/  @!P3 IMAD.MOV.U32 R5, RZ, RZ, 0x37cbac00 ;  /* 0x37cbac00ff05b424 */ /* 0x000fe400078e00ff */
[----:B------:R-:W-:Y:S01]  /*0730*/  @!P2 FMUL R13, R13, 16777216 ;  /* 0x4b8000000d0da820 */ /* 0x000fe20000400000 */
[----:B------:R-:W-:Y:S02]  /*0740*/  @!P3 IMAD.MOV.U32 R4, RZ, RZ, 0x3d2aaabb ;  /* 0x3d2aaabbff04b424 */ /* 0x000fe400078e00ff */
[----:B------:R-:W-:Y:S01]  /*0750*/  @!P3 FFMA.FTZ R3, R6, R5, -0.0013887860113754868507 ;  /* 0xbab607ed0603b423 */ /* 0x000fe20000010005 */
[----:B------:R-:W-:-:S03]  /*0760*/  HFMA2.MMA R5, -RZ, RZ, -1.541015625, -0.052001953125 ;  /* 0xbe2aaaa8ff057435 */ /* 0x000fc600000001ff */
[----:B------:R-:W-:Y:S01]  /*0770*/  FFMA.FTZ R4, R6, R3, R4 ;  /* 0x0000000306047223 */ /* 0x000fe20000010004 */
[----:B------:R-:W1:Y:S01]  /*0780*/  MUFU.RCP R13, R13 ;  /* 0x0000000d000d7308 */ /* 0x000e620000001000 */
[----:B------:R-:W-:Y:S02]  /*0790*/  IMAD.MOV.U32 R3, RZ, RZ, 0x3e800000 ;  /* 0x3e800000ff037424 */ /* 0x000fe400078e00ff */
[----:B------:R-:W-:-:S03]  /*07a0*/  @!P3 IMAD.MOV.U32 R5, RZ, RZ, -0x41000001 ;  /* 0xbeffffffff05b424 */ /* 0x000fc600078e00ff */
[----:B------:R-:W-:Y:S01]  /*07b0*/  FSEL R2, R3, 1, P0 ;  /* 0x3f80000003027808 */ /* 0x000fe20000000000 */
[C---:B------:R-:W-:Y:S01]  /*07c0*/  FFMA.FTZ R5, R6.reuse, R4, R5 ;  /* 0x0000000406057223 */ /* 0x040fe20000010005 */
[----:B------:R-:W-:-:S03]  /*07d0*/  FFMA.FTZ R3, R6, R0, RZ ;  /* 0x0000000006037223 */ /* 0x000fc600000100ff */
[----:B------:R-:W-:Y:S01]  /*07e0*/  @!P2 FMUL R2, R2, 16777216 ;  /* 0x4b8000000202a820 */ /* 0x000fe20000400000 */
[----:B------:R-:W-:Y:S01]  /*07f0*/  FFMA.FTZ R0, R3, R5, R0 ;  /* 0x0000000503007223 */ /* 0x000fe20000010000 */
[----:B------:R-:W-:Y:S02]  /*0800*/  SHF.R.S32.HI R3, RZ, 0x1f, R10 ;  /* 0x0000001fff037819 */ /* 0x000fe4000001140a */
[----:B-1----:R-:W-:Y:S01]  /*0810*/  FMUL R4, R13, R2 ;  /* 0x000000020d047220 */ /* 0x002fe20000400000 */
[----:B------:R-:W-:Y:S01]  /*0820*/  @P4 FFMA.FTZ R0, R0, -1, RZ ;  /* 0xbf80000000004823 */ /* 0x000fe200000100ff */
[----:B------:R-:W-:-:S03]  /*0830*/  LEA R2, P0, R10, UR6, 0x2 ;  /* 0x000000060a027c11 */ /* 0x000fc6000f8010ff */
[----:B------:R-:W-:Y:S01]  /*0840*/  FMUL R0, R0, R0 ;  /* 0x0000000000007220 */ /* 0x000fe20000400000 */
[----:B------:R-:W-:-:S03]  /*0850*/  LEA.HI.X R3, R10, UR7, R3, 0x2, P0 ;  /* 0x000000070a037c11 */ /* 0x000fc600080f1403 */
[----:B------:R-:W-:Y:S01]  /*0860*/  FFMA R5, R4, R0, R11 ;  /* 0x0000000004057223 */ /* 0x000fe2000000000b */
[----:B0-----:R-:W-:Y:S06]  /*0870*/  @P1 EXIT ;  /* 0x000000000000194d */ /* 0x001fec0003800000 */
[----:B------:R-:W-:Y:S01]  /*0880*/  STG.E desc[UR4][R2.64], R5 ;  /* 0x0000000502007986 */ /* 0x000fe2000c101904 */
[----:B------:R-:W-:Y:S05]  /*0890*/  EXIT ;  /* 0x000000000000794d */ /* 0x000fea0003800000 */
.L_x_3:
[----:B------:R-:W-:-:S00]  /*08a0*/  BRA `(.L_x_3) ;  /* 0xfffffffc00fc7947 */ /* 0x000fc0000383ffff */
[----:B------:R-:W-:-:S00]  /*08b0*/  NOP ;  /* 0x0000000000007918 */ /* 0x000fc00000000000 */
        /* <DEDUP_REMOVED lines=12> */
.L_x_4:


//--------------------- .nv.global.init           --------------------------
	.section	.nv.global.init,"aw",@progbits
	.align	4
.nv.global.init:
	.type		__cudart_i2opi_f,@object
	.size		__cudart_i2opi_f,(_$_str - __cudart_i2opi_f)
__cudart_i2opi_f:
        /*0000*/ 	.byte	0x41, 0x90, 0x43, 0x3c, 0x99, 0x95, 0x62, 0xdb, 0xc0, 0xdd, 0x34, 0xf5, 0xd1, 0x57, 0x27, 0xfc
        /*0010*/ 	.byte	0x29, 0x15, 0x44, 0x4e, 0x6e, 0x83, 0xf9, 0xa2
	.type		_$_str,@object
	.size		_$_str,(.L_0 - _$_str)
_$_str:
        /*0018*/ 	.byte	0x5f, 0x5f, 0x43, 0x55, 0x44, 0x41, 0x5f, 0x46, 0x54, 0x5a, 0x00
.L_0:


//--------------------- .nv.constant0.triton_poi_fused_add_convolution_mul_pow_reciprocal_sin_2 --------------------------
	.section	.nv.constant0.triton_poi_fused_add_convolution_mul_pow_reciprocal_sin_2,"a",@progbits
	.sectionflags	@""
	.align	4
.nv.constant0.triton_poi_fused_add_convolution_mul_pow_reciprocal_sin_2:
	.zero		564
